//
// Generated by NVIDIA NVVM Compiler
//
// Compiler Build ID: CL-36424714
// Cuda compilation tools, release 13.0, V13.0.88
// Based on NVVM 20.0.0
//

.version 9.0
.target sm_100
.address_size 64

	// .globl	_Z20exclusive_prefix_sumPiS_i
.extern .shared .align 16 .b8 smem[];

.visible .entry _Z20exclusive_prefix_sumPiS_i(
	.param .u64 .ptr .align 1 _Z20exclusive_prefix_sumPiS_i_param_0,
	.param .u64 .ptr .align 1 _Z20exclusive_prefix_sumPiS_i_param_1,
	.param .u32 _Z20exclusive_prefix_sumPiS_i_param_2
)
{
	.reg .pred 	%p<10>;
	.reg .b32 	%r<41>;
	.reg .b64 	%rd<9>;

	ld.param.u64 	%rd1, [_Z20exclusive_prefix_sumPiS_i_param_0];
	ld.param.u64 	%rd2, [_Z20exclusive_prefix_sumPiS_i_param_1];
	ld.param.u32 	%r11, [_Z20exclusive_prefix_sumPiS_i_param_2];
	mov.u32 	%r1, %tid.x;
	mov.u32 	%r40, %ntid.x;
	mov.u32 	%r12, %ctaid.x;
	mad.lo.s32 	%r3, %r40, %r12, %r1;
	setp.ge.s32 	%p1, %r3, %r11;
	shl.b32 	%r13, %r1, 2;
	mov.u32 	%r14, smem;
	add.s32 	%r4, %r14, %r13;
	@%p1 bra 	$L__BB0_2;
	cvta.to.global.u64 	%rd3, %rd1;
	mul.wide.s32 	%rd4, %r3, 4;
	add.s64 	%rd5, %rd3, %rd4;
	ld.global.u32 	%r16, [%rd5];
	st.shared.u32 	[%r4], %r16;
	bra.uni 	$L__BB0_3;
$L__BB0_2:
	mov.b32 	%r15, 0;
	st.shared.u32 	[%r4], %r15;
$L__BB0_3:
	bar.sync 	0;
	setp.lt.u32 	%p2, %r40, 2;
	@%p2 bra 	$L__BB0_8;
	add.s32 	%r5, %r1, 1;
	mov.b32 	%r39, 1;
$L__BB0_5:
	shl.b32 	%r7, %r39, 1;
	add.s32 	%r18, %r7, -1;
	and.b32  	%r19, %r18, %r5;
	setp.ne.s32 	%p3, %r19, 0;
	@%p3 bra 	$L__BB0_7;
	sub.s32 	%r20, %r1, %r39;
	shl.b32 	%r21, %r20, 2;
	add.s32 	%r23, %r14, %r21;
	ld.shared.u32 	%r24, [%r23];
	ld.shared.u32 	%r25, [%r4];
	add.s32 	%r26, %r25, %r24;
	st.shared.u32 	[%r4], %r26;
$L__BB0_7:
	bar.sync 	0;
	setp.lt.u32 	%p4, %r7, %r40;
	mov.u32 	%r39, %r7;
	@%p4 bra 	$L__BB0_5;
$L__BB0_8:
	add.s32 	%r27, %r40, -1;
	setp.ne.s32 	%p5, %r1, %r27;
	@%p5 bra 	$L__BB0_10;
	mov.b32 	%r28, 0;
	st.shared.u32 	[%r4], %r28;
$L__BB0_10:
	setp.lt.u32 	%p6, %r40, 2;
	@%p6 bra 	$L__BB0_15;
	add.s32 	%r8, %r1, 1;
$L__BB0_12:
	shr.u32 	%r10, %r40, 1;
	and.b32  	%r29, %r40, 2046;
	rem.u32 	%r30, %r8, %r29;
	setp.ne.s32 	%p7, %r30, 0;
	@%p7 bra 	$L__BB0_14;
	ld.shared.u32 	%r31, [%r4];
	sub.s32 	%r32, %r1, %r10;
	shl.b32 	%r33, %r32, 2;
	add.s32 	%r35, %r14, %r33;
	ld.shared.u32 	%r36, [%r35];
	add.s32 	%r37, %r36, %r31;
	st.shared.u32 	[%r4], %r37;
	st.shared.u32 	[%r35], %r31;
$L__BB0_14:
	bar.sync 	0;
	setp.gt.u32 	%p8, %r40, 3;
	mov.u32 	%r40, %r10;
	@%p8 bra 	$L__BB0_12;
$L__BB0_15:
	setp.ge.s32 	%p9, %r3, %r11;
	@%p9 bra 	$L__BB0_17;
	ld.shared.u32 	%r38, [%r4];
	cvta.to.global.u64 	%rd6, %rd2;
	mul.wide.s32 	%rd7, %r3, 4;
	add.s64 	%rd8, %rd6, %rd7;
	st.global.u32 	[%rd8], %r38;
$L__BB0_17:
	ret;

}


// ===== COMPILED SASS (sm_100) =====

	.target	sm_100

	.elftype	@"ET_EXEC"


//--------------------- .note.nv.tkinfo           --------------------------
	.section	.note.nv.tkinfo,"",@"SHT_NOTE"
	.sectionflags	@"SHF_NOTE_NV_TKINFO"
	.tkinfo
        /*0018*/ 	.word	0x00000002
        /*0030*/ 	.string	""
        /*0030*/ 	.string	"ptxas"
        /*0030*/ 	.string	"Cuda compilation tools, release 13.0, V13.0.88"
        /*0030*/ 	.string	"Build cuda_13.0.r13.0/compiler.36424714_0"
        /*0030*/ 	.string	"-arch sm_100 -m 64 "



//--------------------- .note.nv.cuinfo           --------------------------
	.section	.note.nv.cuinfo,"",@"SHT_NOTE"
	.sectionflags	@"SHF_NOTE_NV_CUINFO"
        /*0018*/ 	.short	0x0002
        /*001a*/ 	.short	0x0064
        /*001c*/ 	.short	0x0082
	.zero		2


//--------------------- .nv.info                  --------------------------
	.section	.nv.info,"",@"SHT_CUDA_INFO"
	.align	4


	//----- nvinfo : EIATTR_REGCOUNT
	.align		4
        /*0000*/ 	.byte	0x04, 0x2f
        /*0002*/ 	.short	(.L_1 - .L_0)
	.align		4
.L_0:
        /*0004*/ 	.word	index@(_Z20exclusive_prefix_sumPiS_i)
        /*0008*/ 	.word	0x0000000f


	//----- nvinfo : EIATTR_FRAME_SIZE
	.align		4
.L_1:
        /*000c*/ 	.byte	0x04, 0x11
        /*000e*/ 	.short	(.L_3 - .L_2)
	.align		4
.L_2:
        /*0010*/ 	.word	index@(_Z20exclusive_prefix_sumPiS_i)
        /*0014*/ 	.word	0x00000000


	//----- nvinfo : EIATTR_MIN_STACK_SIZE
	.align		4
.L_3:
        /*0018*/ 	.byte	0x04, 0x12
        /*001a*/ 	.short	(.L_5 - .L_4)
	.align		4
.L_4:
        /*001c*/ 	.word	index@(_Z20exclusive_prefix_sumPiS_i)
        /*0020*/ 	.word	0x00000000
.L_5:


//--------------------- .nv.compat                --------------------------
	.section	.nv.compat,"",@"SHT_CUDA_COMPAT_INFO"
	.align	4
        /*0000*/ 	.byte	0x02, 0x09, 0x00, 0x00, 0x02, 0x02, 0x01, 0x00, 0x02, 0x05, 0x05, 0x00, 0x03, 0x07, 0x01, 0x01
        /*0010*/ 	.byte	0x02, 0x03, 0x00, 0x00, 0x02, 0x06, 0x01, 0x00, 0x04, 0x0b, 0x08, 0x00, 0x09, 0x00, 0x00, 0x00
        /*0020*/ 	.byte	0x00, 0x00, 0x00, 0x00


//--------------------- .nv.info._Z20exclusive_prefix_sumPiS_i --------------------------
	.section	.nv.info._Z20exclusive_prefix_sumPiS_i,"",@"SHT_CUDA_INFO"
	.sectionflags	@""
	.align	4


	//----- nvinfo : EIATTR_CUDA_API_VERSION
	.align		4
        /*0000*/ 	.byte	0x04, 0x37
        /*0002*/ 	.short	(.L_7 - .L_6)
.L_6:
        /*0004*/ 	.word	0x00000082


	//----- nvinfo : EIATTR_KPARAM_INFO
	.align		4
.L_7:
        /*0008*/ 	.byte	0x04, 0x17
        /*000a*/ 	.short	(.L_9 - .L_8)
.L_8:
        /*000c*/ 	.word	0x00000000
        /*0010*/ 	.short	0x0002
        /*0012*/ 	.short	0x0010
        /*0014*/ 	.byte	0x00, 0xf0, 0x11, 0x00


	//----- nvinfo : EIATTR_KPARAM_INFO
	.align		4
.L_9:
        /*0018*/ 	.byte	0x04, 0x17
        /*001a*/ 	.short	(.L_11 - .L_10)
.L_10:
        /*001c*/ 	.word	0x00000000
        /*0020*/ 	.short	0x0001
        /*0022*/ 	.short	0x0008
        /*0024*/ 	.byte	0x00, 0xf5, 0x21, 0x00


	//----- nvinfo : EIATTR_KPARAM_INFO
	.align		4
.L_11:
        /*0028*/ 	.byte	0x04, 0x17
        /*002a*/ 	.short	(.L_13 - .L_12)
.L_12:
        /*002c*/ 	.word	0x00000000
        /*0030*/ 	.short	0x0000
        /*0032*/ 	.short	0x0000
        /*0034*/ 	.byte	0x00, 0xf5, 0x21, 0x00


	//----- nvinfo : EIATTR_SPARSE_MMA_MASK
	.align		4
.L_13:
        /*0038*/ 	.byte	0x03, 0x50
        /*003a*/ 	.short	0x0000


	//----- nvinfo : EIATTR_MAXREG_COUNT
	.align		4
        /*003c*/ 	.byte	0x03, 0x1b
        /*003e*/ 	.short	0x00ff


	//----- nvinfo : EIATTR_NUM_BARRIERS
	.align		4
        /*0040*/ 	.byte	0x02, 0x4c
        /*0042*/ 	.byte	0x01
	.zero		1


	//----- nvinfo : EIATTR_MERCURY_ISA_VERSION
	.align		4
        /*0044*/ 	.byte	0x03, 0x5f
        /*0046*/ 	.short	0x0101


	//----- nvinfo : EIATTR_VRC_CTA_INIT_COUNT
	.align		4
        /*0048*/ 	.byte	0x02, 0x4a
	.zero		1
	.zero		1


	//----- nvinfo : EIATTR_EXIT_INSTR_OFFSETS
	.align		4
        /*004c*/ 	.byte	0x04, 0x1c
        /*004e*/ 	.short	(.L_15 - .L_14)


	//   ....[0]....
.L_14:
        /*0050*/ 	.word	0x000004a0


	//   ....[1]....
        /*0054*/ 	.word	0x000004f0


	//----- nvinfo : EIATTR_CBANK_PARAM_SIZE
	.align		4
.L_15:
        /*0058*/ 	.byte	0x03, 0x19
        /*005a*/ 	.short	0x0014


	//----- nvinfo : EIATTR_PARAM_CBANK
	.align		4
        /*005c*/ 	.byte	0x04, 0x0a
        /*005e*/ 	.short	(.L_17 - .L_16)
	.align		4
.L_16:
        /*0060*/ 	.word	index@(.nv.constant0._Z20exclusive_prefix_sumPiS_i)
        /*0064*/ 	.short	0x0380
        /*0066*/ 	.short	0x0014


	//----- nvinfo : EIATTR_SW_WAR
	.align		4
.L_17:
        /*0068*/ 	.byte	0x04, 0x36
        /*006a*/ 	.short	(.L_19 - .L_18)
.L_18:
        /*006c*/ 	.word	0x00000008
.L_19:


//--------------------- .nv.callgraph             --------------------------
	.section	.nv.callgraph,"",@"SHT_CUDA_CALLGRAPH"
	.align	4
	.sectionentsize	8
	.align		4
        /*0000*/ 	.word	0x00000000
	.align		4
        /*0004*/ 	.word	0xffffffff
	.align		4
        /*0008*/ 	.word	0x00000000
	.align		4
        /*000c*/ 	.word	0xfffffffe
	.align		4
        /*0010*/ 	.word	0x00000000
	.align		4
        /*0014*/ 	.word	0xfffffffd
	.align		4
        /*0018*/ 	.word	0x00000000
	.align		4
        /*001c*/ 	.word	0xfffffffc


//--------------------- .text._Z20exclusive_prefix_sumPiS_i --------------------------
	.section	.text._Z20exclusive_prefix_sumPiS_i,"ax",@progbits
	.align	128
        .global         _Z20exclusive_prefix_sumPiS_i
        .type           _Z20exclusive_prefix_sumPiS_i,@function
        .size           _Z20exclusive_prefix_sumPiS_i,(.L_x_5 - _Z20exclusive_prefix_sumPiS_i)
        .other          _Z20exclusive_prefix_sumPiS_i,@"STO_CUDA_ENTRY STV_DEFAULT"
_Z20exclusive_prefix_sumPiS_i:
.text._Z20exclusive_prefix_sumPiS_i:
[----:B------:R-:W-:Y:S01]  /*0000*/  LDC R1, c[0x0][0x37c] ;  /* 0x0000df00ff017b82 */ /* 0x000fe20000000800 */
[----:B------:R-:W0:Y:S01]  /*0010*/  S2R R2, SR_TID.X ;  /* 0x0000000000027919 */ /* 0x000e220000002100 */
[----:B------:R-:W0:Y:S01]  /*0020*/  LDCU UR4, c[0x0][0x360] ;  /* 0x00006c00ff0477ac */ /* 0x000e220008000800 */
[----:B------:R-:W0:Y:S01]  /*0030*/  S2R R3, SR_CTAID.X ;  /* 0x0000000000037919 */ /* 0x000e220000002500 */
[----:B------:R-:W1:Y:S01]  /*0040*/  LDCU UR5, c[0x0][0x390] ;  /* 0x00007200ff0577ac */ /* 0x000e620008000800 */
[----:B------:R-:W2:Y:S01]  /*0050*/  LDCU.64 UR8, c[0x0][0x358] ;  /* 0x00006b00ff0877ac */ /* 0x000ea20008000a00 */
[----:B0-----:R-:W-:-:S05]  /*0060*/  IMAD R0, R3, UR4, R2 ;  /* 0x0000000403007c24 */ /* 0x001fca000f8e0202 */
[----:B-1----:R-:W-:-:S13]  /*0070*/  ISETP.GE.AND P2, PT, R0, UR5, PT ;  /* 0x0000000500007c0c */ /* 0x002fda000bf46270 */
[----:B------:R-:W0:Y:S02]  /*0080*/  @!P2 LDC.64 R6, c[0x0][0x380] ;  /* 0x0000e000ff06ab82 */ /* 0x000e240000000a00 */
[----:B0-----:R-:W-:-:S06]  /*0090*/  @!P2 IMAD.WIDE R6, R0, 0x4, R6 ;  /* 0x000000040006a825 */ /* 0x001fcc00078e0206 */
[----:B--2---:R-:W2:Y:S01]  /*00a0*/  @!P2 LDG.E R7, desc[UR8][R6.64] ;  /* 0x000000080607a981 */ /* 0x004ea2000c1e1900 */
[----:B------:R-:W0:Y:S01]  /*00b0*/  S2UR UR5, SR_CgaCtaId ;  /* 0x00000000000579c3 */ /* 0x000e220000008800 */
[----:B------:R-:W-:Y:S01]  /*00c0*/  IMAD.U32 R3, RZ, RZ, UR4 ;  /* 0x00000004ff037e24 */ /* 0x000fe2000f8e00ff */
[----:B------:R-:W-:-:S03]  /*00d0*/  UMOV UR4, 0x400 ;  /* 0x0000040000047882 */ /* 0x000fc60000000000 */
[C---:B------:R-:W-:Y:S01]  /*00e0*/  VIADD R5, R3.reuse, 0xffffffff ;  /* 0xffffffff03057836 */ /* 0x040fe20000000000 */
[C---:B------:R-:W-:Y:S02]  /*00f0*/  ISETP.GE.U32.AND P3, PT, R3.reuse, 0x2, PT ;  /* 0x000000020300780c */ /* 0x040fe40003f66070 */
[----:B------:R-:W-:Y:S02]  /*0100*/  ISETP.GE.U32.AND P0, PT, R3, 0x2, PT ;  /* 0x000000020300780c */ /* 0x000fe40003f06070 */
[----:B------:R-:W-:Y:S01]  /*0110*/  ISETP.NE.AND P1, PT, R2, R5, PT ;  /* 0x000000050200720c */ /* 0x000fe20003f25270 */
[----:B0-----:R-:W-:-:S06]  /*0120*/  ULEA UR4, UR5, UR4, 0x18 ;  /* 0x0000000405047291 */ /* 0x001fcc000f8ec0ff */
[----:B------:R-:W-:-:S05]  /*0130*/  LEA R4, R2, UR4, 0x2 ;  /* 0x0000000402047c11 */ /* 0x000fca000f8e10ff */
[----:B--2---:R0:W-:Y:S04]  /*0140*/  @!P2 STS [R4], R7 ;  /* 0x000000070400a388 */ /* 0x0041e80000000800 */
[----:B------:R0:W-:Y:S01]  /*0150*/  @P2 STS [R4], RZ ;  /* 0x000000ff04002388 */ /* 0x0001e20000000800 */
[----:B------:R-:W-:Y:S06]  /*0160*/  BAR.SYNC.DEFER_BLOCKING 0x0 ;  /* 0x0000000000007b1d */ /* 0x000fec0000010000 */
[----:B------:R-:W-:Y:S05]  /*0170*/  @!P3 BRA `(.L_x_0) ;  /* 0x00000000003cb947 */ /* 0x000fea0003800000 */
[----:B------:R-:W-:Y:S01]  /*0180*/  VIADD R8, R2, 0x1 ;  /* 0x0000000102087836 */ /* 0x000fe20000000000 */
[----:B------:R-:W-:-:S06]  /*0190*/  UMOV UR5, 0x1 ;  /* 0x0000000100057882 */ /* 0x000fcc0000000000 */
.L_x_1:
[----:B------:R-:W-:-:S04]  /*01a0*/  USHF.L.U32 UR6, UR5, 0x1, URZ ;  /* 0x0000000105067899 */ /* 0x000fc800080006ff */
[----:B------:R-:W-:-:S06]  /*01b0*/  UIADD3 UR7, UPT, UPT, UR6, -0x1, URZ ;  /* 0xffffffff06077890 */ /* 0x000fcc000fffe0ff */
[----:B------:R-:W-:-:S13]  /*01c0*/  LOP3.LUT P2, RZ, R8, UR7, RZ, 0xc0, !PT ;  /* 0x0000000708ff7c12 */ /* 0x000fda000f84c0ff */
[----:B------:R-:W-:Y:S01]  /*01d0*/  @!P2 IADD3 R5, PT, PT, R2, -UR5, RZ ;  /* 0x800000050205ac10 */ /* 0x000fe2000fffe0ff */
[----:B------:R-:W-:Y:S01]  /*01e0*/  @!P2 LDS R6, [R4] ;  /* 0x000000000406a984 */ /* 0x000fe20000000800 */
[----:B------:R-:W-:Y:S02]  /*01f0*/  UMOV UR5, UR6 ;  /* 0x0000000600057c82 */ /* 0x000fe40008000000 */
[----:B------:R-:W-:-:S06]  /*0200*/  @!P2 LEA R5, R5, UR4, 0x2 ;  /* 0x000000040505ac11 */ /* 0x000fcc000f8e10ff */
[----:B------:R-:W0:Y:S02]  /*0210*/  @!P2 LDS R5, [R5] ;  /* 0x000000000505a984 */ /* 0x000e240000000800 */
[----:B0-----:R-:W-:-:S05]  /*0220*/  @!P2 IMAD.IADD R7, R5, 0x1, R6 ;  /* 0x000000010507a824 */ /* 0x001fca00078e0206 */
[----:B------:R1:W-:Y:S01]  /*0230*/  @!P2 STS [R4], R7 ;  /* 0x000000070400a388 */ /* 0x0003e20000000800 */
[----:B------:R-:W-:Y:S01]  /*0240*/  BAR.SYNC.DEFER_BLOCKING 0x0 ;  /* 0x0000000000007b1d */ /* 0x000fe20000010000 */
[----:B------:R-:W-:-:S13]  /*0250*/  ISETP.LE.U32.AND P2, PT, R3, UR6, PT ;  /* 0x0000000603007c0c */ /* 0x000fda000bf43070 */
[----:B-1----:R-:W-:Y:S05]  /*0260*/  @!P2 BRA `(.L_x_1) ;  /* 0xfffffffc00cca947 */ /* 0x002fea000383ffff */
.L_x_0:
[----:B------:R1:W-:Y:S01]  /*0270*/  @!P1 STS [R4], RZ ;  /* 0x000000ff04009388 */ /* 0x0003e20000000800 */
[----:B------:R-:W-:Y:S05]  /*0280*/  @!P0 BRA `(.L_x_2) ;  /* 0x00000000007c8947 */ /* 0x000fea0003800000 */
[----:B------:R-:W-:-:S07]  /*0290*/  VIADD R12, R2, 0x1 ;  /* 0x00000001020c7836 */ /* 0x000fce0000000000 */
.L_x_3:
[----:B------:R-:W-:-:S04]  /*02a0*/  LOP3.LUT P1, R5, R3, 0x7fe, RZ, 0xc0, !PT ;  /* 0x000007fe03057812 */ /* 0x000fc8000782c0ff */
[----:B------:R-:W2:Y:S01]  /*02b0*/  I2F.U32.RP R8, R5 ;  /* 0x0000000500087306 */ /* 0x000ea20000209000 */
[----:B------:R-:W-:-:S07]  /*02c0*/  IADD3 R9, PT, PT, RZ, -R5, RZ ;  /* 0x80000005ff097210 */ /* 0x000fce0007ffe0ff */
[----:B--2---:R-:W2:Y:S02]  /*02d0*/  MUFU.RCP R8, R8 ;  /* 0x0000000800087308 */ /* 0x004ea40000001000 */
[----:B--2---:R-:W-:-:S06]  /*02e0*/  VIADD R6, R8, 0xffffffe ;  /* 0x0ffffffe08067836 */ /* 0x004fcc0000000000 */
[----:B0-----:R0:W2:Y:S02]  /*02f0*/  F2I.FTZ.U32.TRUNC.NTZ R7, R6 ;  /* 0x0000000600077305 */ /* 0x0010a4000021f000 */
[----:B0-----:R-:W-:Y:S02]  /*0300*/  IMAD.MOV.U32 R6, RZ, RZ, RZ ;  /* 0x000000ffff067224 */ /* 0x001fe400078e00ff */
[----:B--2---:R-:W-:-:S04]  /*0310*/  IMAD R9, R9, R7, RZ ;  /* 0x0000000709097224 */ /* 0x004fc800078e02ff */
[----:B------:R-:W-:Y:S01]  /*0320*/  IMAD.HI.U32 R7, R7, R9, R6 ;  /* 0x0000000907077227 */ /* 0x000fe200078e0006 */
[----:B------:R-:W-:-:S05]  /*0330*/  SHF.R.U32.HI R9, RZ, 0x1, R3 ;  /* 0x00000001ff097819 */ /* 0x000fca0000011603 */
[----:B------:R-:W-:-:S04]  /*0340*/  IMAD.HI.U32 R7, R7, R12, RZ ;  /* 0x0000000c07077227 */ /* 0x000fc800078e00ff */
[----:B------:R-:W-:-:S04]  /*0350*/  IMAD.MOV R10, RZ, RZ, -R7 ;  /* 0x000000ffff0a7224 */ /* 0x000fc800078e0a07 */
[----:B------:R-:W-:-:S05]  /*0360*/  IMAD R10, R5, R10, R12 ;  /* 0x0000000a050a7224 */ /* 0x000fca00078e020c */
[----:B------:R-:W-:-:S13]  /*0370*/  ISETP.GE.U32.AND P0, PT, R10, R5, PT ;  /* 0x000000050a00720c */ /* 0x000fda0003f06070 */
[----:B------:R-:W-:-:S04]  /*0380*/  @P0 IADD3 R10, PT, PT, -R5, R10, RZ ;  /* 0x0000000a050a0210 */ /* 0x000fc80007ffe1ff */
[----:B------:R-:W-:-:S13]  /*0390*/  ISETP.GE.U32.AND P0, PT, R10, R5, PT ;  /* 0x000000050a00720c */ /* 0x000fda0003f06070 */
[----:B------:R-:W-:Y:S01]  /*03a0*/  @P0 IMAD.IADD R10, R10, 0x1, -R5 ;  /* 0x000000010a0a0824 */ /* 0x000fe200078e0a05 */
[----:B------:R-:W-:-:S04]  /*03b0*/  @!P1 LOP3.LUT R10, RZ, R5, RZ, 0x33, !PT ;  /* 0x00000005ff0a9212 */ /* 0x000fc800078e33ff */
[----:B------:R-:W-:-:S13]  /*03c0*/  ISETP.NE.AND P0, PT, R10, RZ, PT ;  /* 0x000000ff0a00720c */ /* 0x000fda0003f05270 */
[----:B------:R-:W-:-:S05]  /*03d0*/  @!P0 IMAD.IADD R5, R2, 0x1, -R9 ;  /* 0x0000000102058824 */ /* 0x000fca00078e0a09 */
[----:B------:R-:W-:Y:S02]  /*03e0*/  @!P0 LEA R6, R5, UR4, 0x2 ;  /* 0x0000000405068c11 */ /* 0x000fe4000f8e10ff */
[----:B------:R-:W-:Y:S04]  /*03f0*/  @!P0 LDS R5, [R4] ;  /* 0x0000000004058984 */ /* 0x000fe80000000800 */
[----:B------:R-:W0:Y:S02]  /*0400*/  @!P0 LDS R8, [R6] ;  /* 0x0000000006088984 */ /* 0x000e240000000800 */
[----:B0-----:R-:W-:-:S05]  /*0410*/  @!P0 IADD3 R7, PT, PT, R5, R8, RZ ;  /* 0x0000000805078210 */ /* 0x001fca0007ffe0ff */
[----:B------:R2:W-:Y:S04]  /*0420*/  @!P0 STS [R4], R7 ;  /* 0x0000000704008388 */ /* 0x0005e80000000800 */
[----:B------:R2:W-:Y:S01]  /*0430*/  @!P0 STS [R6], R5 ;  /* 0x0000000506008388 */ /* 0x0005e20000000800 */
[----:B------:R-:W-:Y:S01]  /*0440*/  BAR.SYNC.DEFER_BLOCKING 0x0 ;  /* 0x0000000000007b1d */ /* 0x000fe20000010000 */
[----:B------:R-:W-:Y:S01]  /*0450*/  ISETP.GT.U32.AND P0, PT, R3, 0x3, PT ;  /* 0x000000030300780c */ /* 0x000fe20003f04070 */
[----:B------:R-:W-:-:S12]  /*0460*/  IMAD.MOV.U32 R3, RZ, RZ, R9 ;  /* 0x000000ffff037224 */ /* 0x000fd800078e0009 */
[----:B--2---:R-:W-:Y:S05]  /*0470*/  @P0 BRA `(.L_x_3) ;  /* 0xfffffffc00880947 */ /* 0x004fea000383ffff */
.L_x_2:
[----:B------:R-:W2:Y:S02]  /*0480*/  LDCU UR4, c[0x0][0x390] ;  /* 0x00007200ff0477ac */ /* 0x000ea40008000800 */
[----:B--2---:R-:W-:-:S13]  /*0490*/  ISETP.GE.AND P0, PT, R0, UR4, PT ;  /* 0x0000000400007c0c */ /* 0x004fda000bf06270 */
[----:B------:R-:W-:Y:S05]  /*04a0*/  @P0 EXIT ;  /* 0x000000000000094d */ /* 0x000fea0003800000 */
[----:B------:R-:W2:Y:S01]  /*04b0*/  LDS R5, [R4] ;  /* 0x0000000004057984 */ /* 0x000ea20000000800 */
[----:B------:R-:W3:Y:S02]  /*04c0*/  LDC.64 R2, c[0x0][0x388] ;  /* 0x0000e200ff027b82 */ /* 0x000ee40000000a00 */
[----:B---3--:R-:W-:-:S05]  /*04d0*/  IMAD.WIDE R2, R0, 0x4, R2 ;  /* 0x0000000400027825 */ /* 0x008fca00078e0202 */
[----:B--2---:R-:W-:Y:S01]  /*04e0*/  STG.E desc[UR8][R2.64], R5 ;  /* 0x0000000502007986 */ /* 0x004fe2000c101908 */
[----:B------:R-:W-:Y:S05]  /*04f0*/  EXIT ;  /* 0x000000000000794d */ /* 0x000fea0003800000 */
.L_x_4:
[----:B------:R-:W-:-:S00]  /*0500*/  BRA `(.L_x_4) ;  /* 0xfffffffc00fc7947 */ /* 0x000fc0000383ffff */
[----:B------:R-:W-:-:S00]  /*0510*/  NOP ;  /* 0x0000000000007918 */ /* 0x000fc00000000000 */
        /* <DEDUP_REMOVED lines=14> */
.L_x_5:


//--------------------- .nv.shared._Z20exclusive_prefix_sumPiS_i --------------------------
	.section	.nv.shared._Z20exclusive_prefix_sumPiS_i,"aw",@nobits
	.sectionflags	@""
	.align	16
	.zero		1024


//--------------------- .nv.shared.reserved.0     --------------------------
	.section	.nv.shared.reserved.0,"aw",@nobits
	.weak		__nv_reservedSMEM_offset_0_alias
	.size		__nv_reservedSMEM_offset_0_alias, 0, 64
	.other		__nv_reservedSMEM_offset_0_alias,@"STO_CUDA_RESERVED_SHARED STV_DEFAULT"
__nv_reservedSMEM_offset_0_alias:
	.zero		0
	.zero		64


//--------------------- .nv.constant0._Z20exclusive_prefix_sumPiS_i --------------------------
	.section	.nv.constant0._Z20exclusive_prefix_sumPiS_i,"a",@progbits
	.sectionflags	@""
	.align	4
.nv.constant0._Z20exclusive_prefix_sumPiS_i:
	.zero		916


//--------------------- SYMBOLS --------------------------

	.type		.nv.reservedSmem.offset0,@object
	.size		.nv.reservedSmem.offset0,0x4
	.type		.nv.reservedSmem.cap,@object
	.size		.nv.reservedSmem.cap,0x4
